//
// Generated by NVIDIA NVVM Compiler
//
// Compiler Build ID: CL-36424714
// Cuda compilation tools, release 13.0, V13.0.88
// Based on NVVM 20.0.0
//

.version 9.0
.target sm_100
.address_size 64

	// .globl	_Z5setNVPiS_S_i

.visible .entry _Z5setNVPiS_S_i(
	.param .u64 .ptr .align 1 _Z5setNVPiS_S_i_param_0,
	.param .u64 .ptr .align 1 _Z5setNVPiS_S_i_param_1,
	.param .u64 .ptr .align 1 _Z5setNVPiS_S_i_param_2,
	.param .u32 _Z5setNVPiS_S_i_param_3
)
{
	.reg .pred 	%p<3>;
	.reg .b32 	%r<8>;
	.reg .b64 	%rd<11>;

	ld.param.u64 	%rd1, [_Z5setNVPiS_S_i_param_0];
	ld.param.u64 	%rd2, [_Z5setNVPiS_S_i_param_1];
	ld.param.u64 	%rd3, [_Z5setNVPiS_S_i_param_2];
	ld.param.u32 	%r2, [_Z5setNVPiS_S_i_param_3];
	mov.u32 	%r3, %ctaid.x;
	mov.u32 	%r4, %ntid.x;
	mov.u32 	%r5, %tid.x;
	mad.lo.s32 	%r1, %r3, %r4, %r5;
	setp.ge.s32 	%p1, %r1, %r2;
	@%p1 bra 	$L__BB0_3;
	cvta.to.global.u64 	%rd4, %rd1;
	mul.wide.s32 	%rd5, %r1, 4;
	add.s64 	%rd6, %rd4, %rd5;
	ld.global.u32 	%r6, [%rd6];
	setp.ne.s32 	%p2, %r6, 1;
	@%p2 bra 	$L__BB0_3;
	cvta.to.global.u64 	%rd7, %rd3;
	atom.global.add.u32 	%r7, [%rd7], 1;
	cvta.to.global.u64 	%rd8, %rd2;
	mul.wide.s32 	%rd9, %r7, 4;
	add.s64 	%rd10, %rd8, %rd9;
	st.global.u32 	[%rd10], %r1;
$L__BB0_3:
	ret;

}


// ===== COMPILED SASS (sm_100) =====

	.target	sm_100

	.elftype	@"ET_EXEC"


//--------------------- .note.nv.tkinfo           --------------------------
	.section	.note.nv.tkinfo,"",@"SHT_NOTE"
	.sectionflags	@"SHF_NOTE_NV_TKINFO"
	.tkinfo
        /*0018*/ 	.word	0x00000002
        /*0030*/ 	.string	""
        /*0030*/ 	.string	"ptxas"
        /*0030*/ 	.string	"Cuda compilation tools, release 13.0, V13.0.88"
        /*0030*/ 	.string	"Build cuda_13.0.r13.0/compiler.36424714_0"
        /*0030*/ 	.string	"-arch sm_100 -m 64 "



//--------------------- .note.nv.cuinfo           --------------------------
	.section	.note.nv.cuinfo,"",@"SHT_NOTE"
	.sectionflags	@"SHF_NOTE_NV_CUINFO"
        /*0018*/ 	.short	0x0002
        /*001a*/ 	.short	0x0064
        /*001c*/ 	.short	0x0082
	.zero		2


//--------------------- .nv.info                  --------------------------
	.section	.nv.info,"",@"SHT_CUDA_INFO"
	.align	4


	//----- nvinfo : EIATTR_REGCOUNT
	.align		4
        /*0000*/ 	.byte	0x04, 0x2f
        /*0002*/ 	.short	(.L_1 - .L_0)
	.align		4
.L_0:
        /*0004*/ 	.word	index@(_Z5setNVPiS_S_i)
        /*0008*/ 	.word	0x0000000e


	//----- nvinfo : EIATTR_FRAME_SIZE
	.align		4
.L_1:
        /*000c*/ 	.byte	0x04, 0x11
        /*000e*/ 	.short	(.L_3 - .L_2)
	.align		4
.L_2:
        /*0010*/ 	.word	index@(_Z5setNVPiS_S_i)
        /*0014*/ 	.word	0x00000000


	//----- nvinfo : EIATTR_MIN_STACK_SIZE
	.align		4
.L_3:
        /*0018*/ 	.byte	0x04, 0x12
        /*001a*/ 	.short	(.L_5 - .L_4)
	.align		4
.L_4:
        /*001c*/ 	.word	index@(_Z5setNVPiS_S_i)
        /*0020*/ 	.word	0x00000000
.L_5:


//--------------------- .nv.compat                --------------------------
	.section	.nv.compat,"",@"SHT_CUDA_COMPAT_INFO"
	.align	4
        /*0000*/ 	.byte	0x02, 0x09, 0x00, 0x00, 0x02, 0x02, 0x01, 0x00, 0x02, 0x05, 0x05, 0x00, 0x03, 0x07, 0x01, 0x01
        /*0010*/ 	.byte	0x02, 0x03, 0x00, 0x00, 0x02, 0x06, 0x01, 0x00, 0x04, 0x0b, 0x08, 0x00, 0x09, 0x00, 0x00, 0x00
        /*0020*/ 	.byte	0x00, 0x00, 0x00, 0x00


//--------------------- .nv.info._Z5setNVPiS_S_i  --------------------------
	.section	.nv.info._Z5setNVPiS_S_i,"",@"SHT_CUDA_INFO"
	.sectionflags	@""
	.align	4


	//----- nvinfo : EIATTR_CUDA_API_VERSION
	.align		4
        /*0000*/ 	.byte	0x04, 0x37
        /*0002*/ 	.short	(.L_7 - .L_6)
.L_6:
        /*0004*/ 	.word	0x00000082


	//----- nvinfo : EIATTR_KPARAM_INFO
	.align		4
.L_7:
        /*0008*/ 	.byte	0x04, 0x17
        /*000a*/ 	.short	(.L_9 - .L_8)
.L_8:
        /*000c*/ 	.word	0x00000000
        /*0010*/ 	.short	0x0003
        /*0012*/ 	.short	0x0018
        /*0014*/ 	.byte	0x00, 0xf0, 0x11, 0x00


	//----- nvinfo : EIATTR_KPARAM_INFO
	.align		4
.L_9:
        /*0018*/ 	.byte	0x04, 0x17
        /*001a*/ 	.short	(.L_11 - .L_10)
.L_10:
        /*001c*/ 	.word	0x00000000
        /*0020*/ 	.short	0x0002
        /*0022*/ 	.short	0x0010
        /*0024*/ 	.byte	0x00, 0xf5, 0x21, 0x00


	//----- nvinfo : EIATTR_KPARAM_INFO
	.align		4
.L_11:
        /*0028*/ 	.byte	0x04, 0x17
        /*002a*/ 	.short	(.L_13 - .L_12)
.L_12:
        /*002c*/ 	.word	0x00000000
        /*0030*/ 	.short	0x0001
        /*0032*/ 	.short	0x0008
        /*0034*/ 	.byte	0x00, 0xf5, 0x21, 0x00


	//----- nvinfo : EIATTR_KPARAM_INFO
	.align		4
.L_13:
        /*0038*/ 	.byte	0x04, 0x17
        /*003a*/ 	.short	(.L_15 - .L_14)
.L_14:
        /*003c*/ 	.word	0x00000000
        /*0040*/ 	.short	0x0000
        /*0042*/ 	.short	0x0000
        /*0044*/ 	.byte	0x00, 0xf5, 0x21, 0x00


	//----- nvinfo : EIATTR_SPARSE_MMA_MASK
	.align		4
.L_15:
        /*0048*/ 	.byte	0x03, 0x50
        /*004a*/ 	.short	0x0000


	//----- nvinfo : EIATTR_MAXREG_COUNT
	.align		4
        /*004c*/ 	.byte	0x03, 0x1b
        /*004e*/ 	.short	0x00ff


	//----- nvinfo : EIATTR_MERCURY_ISA_VERSION
	.align		4
        /*0050*/ 	.byte	0x03, 0x5f
        /*0052*/ 	.short	0x0101


	//----- nvinfo : EIATTR_INT_WARP_WIDE_INSTR_OFFSETS
	.align		4
        /*0054*/ 	.byte	0x04, 0x31
        /*0056*/ 	.short	(.L_17 - .L_16)


	//   ....[0]....
.L_16:
        /*0058*/ 	.word	0x000000f0


	//   ....[1]....
        /*005c*/ 	.word	0x00000190


	//----- nvinfo : EIATTR_VRC_CTA_INIT_COUNT
	.align		4
.L_17:
        /*0060*/ 	.byte	0x02, 0x4a
	.zero		1
	.zero		1


	//----- nvinfo : EIATTR_EXIT_INSTR_OFFSETS
	.align		4
        /*0064*/ 	.byte	0x04, 0x1c
        /*0066*/ 	.short	(.L_19 - .L_18)


	//   ....[0]....
.L_18:
        /*0068*/ 	.word	0x00000070


	//   ....[1]....
        /*006c*/ 	.word	0x000000d0


	//   ....[2]....
        /*0070*/ 	.word	0x000001d0


	//----- nvinfo : EIATTR_CBANK_PARAM_SIZE
	.align		4
.L_19:
        /*0074*/ 	.byte	0x03, 0x19
        /*0076*/ 	.short	0x001c


	//----- nvinfo : EIATTR_PARAM_CBANK
	.align		4
        /*0078*/ 	.byte	0x04, 0x0a
        /*007a*/ 	.short	(.L_21 - .L_20)
	.align		4
.L_20:
        /*007c*/ 	.word	index@(.nv.constant0._Z5setNVPiS_S_i)
        /*0080*/ 	.short	0x0380
        /*0082*/ 	.short	0x001c


	//----- nvinfo : EIATTR_SW_WAR
	.align		4
.L_21:
        /*0084*/ 	.byte	0x04, 0x36
        /*0086*/ 	.short	(.L_23 - .L_22)
.L_22:
        /*0088*/ 	.word	0x00000008
.L_23:


//--------------------- .nv.callgraph             --------------------------
	.section	.nv.callgraph,"",@"SHT_CUDA_CALLGRAPH"
	.align	4
	.sectionentsize	8
	.align		4
        /*0000*/ 	.word	0x00000000
	.align		4
        /*0004*/ 	.word	0xffffffff
	.align		4
        /*0008*/ 	.word	0x00000000
	.align		4
        /*000c*/ 	.word	0xfffffffe
	.align		4
        /*0010*/ 	.word	0x00000000
	.align		4
        /*0014*/ 	.word	0xfffffffd
	.align		4
        /*0018*/ 	.word	0x00000000
	.align		4
        /*001c*/ 	.word	0xfffffffc


//--------------------- .text._Z5setNVPiS_S_i     --------------------------
	.section	.text._Z5setNVPiS_S_i,"ax",@progbits
	.align	128
        .global         _Z5setNVPiS_S_i
        .type           _Z5setNVPiS_S_i,@function
        .size           _Z5setNVPiS_S_i,(.L_x_1 - _Z5setNVPiS_S_i)
        .other          _Z5setNVPiS_S_i,@"STO_CUDA_ENTRY STV_DEFAULT"
_Z5setNVPiS_S_i:
.text._Z5setNVPiS_S_i:
[----:B------:R-:W-:Y:S01]  /*0000*/  LDC R1, c[0x0][0x37c] ;  /* 0x0000df00ff017b82 */ /* 0x000fe20000000800 */
[----:B------:R-:W0:Y:S07]  /*0010*/  S2R R0, SR_TID.X ;  /* 0x0000000000007919 */ /* 0x000e2e0000002100 */
[----:B------:R-:W0:Y:S01]  /*0020*/  S2UR UR4, SR_CTAID.X ;  /* 0x00000000000479c3 */ /* 0x000e220000002500 */
[----:B------:R-:W1:Y:S07]  /*0030*/  LDCU UR5, c[0x0][0x398] ;  /* 0x00007300ff0577ac */ /* 0x000e6e0008000800 */
[----:B------:R-:W0:Y:S02]  /*0040*/  LDC R7, c[0x0][0x360] ;  /* 0x0000d800ff077b82 */ /* 0x000e240000000800 */
[----:B0-----:R-:W-:-:S05]  /*0050*/  IMAD R7, R7, UR4, R0 ;  /* 0x0000000407077c24 */ /* 0x001fca000f8e0200 */
[----:B-1----:R-:W-:-:S13]  /*0060*/  ISETP.GE.AND P0, PT, R7, UR5, PT ;  /* 0x0000000507007c0c */ /* 0x002fda000bf06270 */
[----:B------:R-:W-:Y:S05]  /*0070*/  @P0 EXIT ;  /* 0x000000000000094d */ /* 0x000fea0003800000 */
[----:B------:R-:W0:Y:S01]  /*0080*/  LDC.64 R2, c[0x0][0x380] ;  /* 0x0000e000ff027b82 */ /* 0x000e220000000a00 */
[----:B------:R-:W1:Y:S01]  /*0090*/  LDCU.64 UR4, c[0x0][0x358] ;  /* 0x00006b00ff0477ac */ /* 0x000e620008000a00 */
[----:B0-----:R-:W-:-:S06]  /*00a0*/  IMAD.WIDE R2, R7, 0x4, R2 ;  /* 0x0000000407027825 */ /* 0x001fcc00078e0202 */
[----:B-1----:R-:W2:Y:S02]  /*00b0*/  LDG.E R2, desc[UR4][R2.64] ;  /* 0x0000000402027981 */ /* 0x002ea4000c1e1900 */
[----:B--2---:R-:W-:-:S13]  /*00c0*/  ISETP.NE.AND P0, PT, R2, 0x1, PT ;  /* 0x000000010200780c */ /* 0x004fda0003f05270 */
[----:B------:R-:W-:Y:S05]  /*00d0*/  @P0 EXIT ;  /* 0x000000000000094d */ /* 0x000fea0003800000 */
[----:B------:R-:W0:Y:S01]  /*00e0*/  S2R R5, SR_LANEID ;  /* 0x0000000000057919 */ /* 0x000e220000000000 */
[----:B------:R-:W-:Y:S01]  /*00f0*/  VOTEU.ANY UR6, UPT, PT ;  /* 0x0000000000067886 */ /* 0x000fe200038e0100 */
[----:B------:R-:W1:Y:S01]  /*0100*/  LDC.64 R2, c[0x0][0x390] ;  /* 0x0000e400ff027b82 */ /* 0x000e620000000a00 */
[----:B------:R-:W0:Y:S08]  /*0110*/  FLO.U32 R0, UR6 ;  /* 0x0000000600007d00 */ /* 0x000e3000080e0000 */
[----:B------:R-:W1:Y:S01]  /*0120*/  POPC R11, UR6 ;  /* 0x00000006000b7d09 */ /* 0x000e620008000000 */
[----:B0-----:R-:W-:Y:S01]  /*0130*/  ISETP.EQ.U32.AND P0, PT, R0, R5, PT ;  /* 0x000000050000720c */ /* 0x001fe20003f02070 */
[----:B------:R-:W0:Y:S01]  /*0140*/  S2R R6, SR_LTMASK ;  /* 0x0000000000067919 */ /* 0x000e220000003900 */
[----:B------:R-:W2:Y:S11]  /*0150*/  LDC.64 R4, c[0x0][0x388] ;  /* 0x0000e200ff047b82 */ /* 0x000eb60000000a00 */
[----:B-1----:R-:W3:Y:S01]  /*0160*/  @P0 ATOMG.E.ADD.STRONG.GPU PT, R3, desc[UR4][R2.64], R11 ;  /* 0x8000000b020309a8 */ /* 0x002ee200081ef104 */
[----:B0-----:R-:W-:-:S06]  /*0170*/  LOP3.LUT R6, R6, UR6, RZ, 0xc0, !PT ;  /* 0x0000000606067c12 */ /* 0x001fcc000f8ec0ff */
[----:B------:R-:W0:Y:S01]  /*0180*/  POPC R6, R6 ;  /* 0x0000000600067309 */ /* 0x000e220000000000 */
[----:B---3--:R-:W0:Y:S02]  /*0190*/  SHFL.IDX PT, R9, R3, R0, 0x1f ;  /* 0x00001f0003097589 */ /* 0x008e2400000e0000 */
[----:B0-----:R-:W-:-:S05]  /*01a0*/  IADD3 R9, PT, PT, R9, R6, RZ ;  /* 0x0000000609097210 */ /* 0x001fca0007ffe0ff */
[----:B--2---:R-:W-:-:S05]  /*01b0*/  IMAD.WIDE R4, R9, 0x4, R4 ;  /* 0x0000000409047825 */ /* 0x004fca00078e0204 */
[----:B------:R-:W-:Y:S01]  /*01c0*/  STG.E desc[UR4][R4.64], R7 ;  /* 0x0000000704007986 */ /* 0x000fe2000c101904 */
[----:B------:R-:W-:Y:S05]  /*01d0*/  EXIT ;  /* 0x000000000000794d */ /* 0x000fea0003800000 */
.L_x_0:
[----:B------:R-:W-:-:S00]  /*01e0*/  BRA `(.L_x_0) ;  /* 0xfffffffc00fc7947 */ /* 0x000fc0000383ffff */
[----:B------:R-:W-:-:S00]  /*01f0*/  NOP ;  /* 0x0000000000007918 */ /* 0x000fc00000000000 */
        /* <DEDUP_REMOVED lines=8> */
.L_x_1:


//--------------------- .nv.shared.reserved.0     --------------------------
	.section	.nv.shared.reserved.0,"aw",@nobits
	.weak		__nv_reservedSMEM_offset_0_alias
	.size		__nv_reservedSMEM_offset_0_alias, 0, 64
	.other		__nv_reservedSMEM_offset_0_alias,@"STO_CUDA_RESERVED_SHARED STV_DEFAULT"
__nv_reservedSMEM_offset_0_alias:
	.zero		0
	.zero		64


//--------------------- .nv.constant0._Z5setNVPiS_S_i --------------------------
	.section	.nv.constant0._Z5setNVPiS_S_i,"a",@progbits
	.sectionflags	@""
	.align	4
.nv.constant0._Z5setNVPiS_S_i:
	.zero		924


//--------------------- SYMBOLS --------------------------

	.type		.nv.reservedSmem.offset0,@object
	.size		.nv.reservedSmem.offset0,0x4
